//
// Generated by NVIDIA NVVM Compiler
//
// Compiler Build ID: CL-36424714
// Cuda compilation tools, release 13.0, V13.0.88
// Based on NVVM 20.0.0
//

.version 9.0
.target sm_100
.address_size 64

	// .globl	_Z9sum_arrayPiS_S_i

.visible .entry _Z9sum_arrayPiS_S_i(
	.param .u64 .ptr .align 1 _Z9sum_arrayPiS_S_i_param_0,
	.param .u64 .ptr .align 1 _Z9sum_arrayPiS_S_i_param_1,
	.param .u64 .ptr .align 1 _Z9sum_arrayPiS_S_i_param_2,
	.param .u32 _Z9sum_arrayPiS_S_i_param_3
)
{
	.reg .pred 	%p<2>;
	.reg .b32 	%r<6>;
	.reg .b64 	%rd<11>;

	ld.param.u64 	%rd1, [_Z9sum_arrayPiS_S_i_param_0];
	ld.param.u64 	%rd2, [_Z9sum_arrayPiS_S_i_param_1];
	ld.param.u64 	%rd3, [_Z9sum_arrayPiS_S_i_param_2];
	ld.param.u32 	%r2, [_Z9sum_arrayPiS_S_i_param_3];
	mov.u32 	%r1, %tid.x;
	setp.ge.s32 	%p1, %r1, %r2;
	@%p1 bra 	$L__BB0_2;
	cvta.to.global.u64 	%rd4, %rd1;
	cvta.to.global.u64 	%rd5, %rd2;
	cvta.to.global.u64 	%rd6, %rd3;
	mul.wide.u32 	%rd7, %r1, 4;
	add.s64 	%rd8, %rd4, %rd7;
	ld.global.u32 	%r3, [%rd8];
	add.s64 	%rd9, %rd5, %rd7;
	ld.global.u32 	%r4, [%rd9];
	add.s32 	%r5, %r4, %r3;
	add.s64 	%rd10, %rd6, %rd7;
	st.global.u32 	[%rd10], %r5;
$L__BB0_2:
	ret;

}


// ===== COMPILED SASS (sm_100) =====

	.target	sm_100

	.elftype	@"ET_EXEC"


//--------------------- .note.nv.tkinfo           --------------------------
	.section	.note.nv.tkinfo,"",@"SHT_NOTE"
	.sectionflags	@"SHF_NOTE_NV_TKINFO"
	.tkinfo
        /*0018*/ 	.word	0x00000002
        /*0030*/ 	.string	""
        /*0030*/ 	.string	"ptxas"
        /*0030*/ 	.string	"Cuda compilation tools, release 13.0, V13.0.88"
        /*0030*/ 	.string	"Build cuda_13.0.r13.0/compiler.36424714_0"
        /*0030*/ 	.string	"-arch sm_100 -m 64 "



//--------------------- .note.nv.cuinfo           --------------------------
	.section	.note.nv.cuinfo,"",@"SHT_NOTE"
	.sectionflags	@"SHF_NOTE_NV_CUINFO"
        /*0018*/ 	.short	0x0002
        /*001a*/ 	.short	0x0064
        /*001c*/ 	.short	0x0082
	.zero		2


//--------------------- .nv.info                  --------------------------
	.section	.nv.info,"",@"SHT_CUDA_INFO"
	.align	4


	//----- nvinfo : EIATTR_REGCOUNT
	.align		4
        /*0000*/ 	.byte	0x04, 0x2f
        /*0002*/ 	.short	(.L_1 - .L_0)
	.align		4
.L_0:
        /*0004*/ 	.word	index@(_Z9sum_arrayPiS_S_i)
        /*0008*/ 	.word	0x0000000c


	//----- nvinfo : EIATTR_FRAME_SIZE
	.align		4
.L_1:
        /*000c*/ 	.byte	0x04, 0x11
        /*000e*/ 	.short	(.L_3 - .L_2)
	.align		4
.L_2:
        /*0010*/ 	.word	index@(_Z9sum_arrayPiS_S_i)
        /*0014*/ 	.word	0x00000000


	//----- nvinfo : EIATTR_MIN_STACK_SIZE
	.align		4
.L_3:
        /*0018*/ 	.byte	0x04, 0x12
        /*001a*/ 	.short	(.L_5 - .L_4)
	.align		4
.L_4:
        /*001c*/ 	.word	index@(_Z9sum_arrayPiS_S_i)
        /*0020*/ 	.word	0x00000000
.L_5:


//--------------------- .nv.compat                --------------------------
	.section	.nv.compat,"",@"SHT_CUDA_COMPAT_INFO"
	.align	4
        /*0000*/ 	.byte	0x02, 0x09, 0x00, 0x00, 0x02, 0x02, 0x01, 0x00, 0x02, 0x05, 0x05, 0x00, 0x03, 0x07, 0x01, 0x01
        /*0010*/ 	.byte	0x02, 0x03, 0x00, 0x00, 0x02, 0x06, 0x01, 0x00, 0x04, 0x0b, 0x08, 0x00, 0x09, 0x00, 0x00, 0x00
        /*0020*/ 	.byte	0x00, 0x00, 0x00, 0x00


//--------------------- .nv.info._Z9sum_arrayPiS_S_i --------------------------
	.section	.nv.info._Z9sum_arrayPiS_S_i,"",@"SHT_CUDA_INFO"
	.sectionflags	@""
	.align	4


	//----- nvinfo : EIATTR_CUDA_API_VERSION
	.align		4
        /*0000*/ 	.byte	0x04, 0x37
        /*0002*/ 	.short	(.L_7 - .L_6)
.L_6:
        /*0004*/ 	.word	0x00000082


	//----- nvinfo : EIATTR_KPARAM_INFO
	.align		4
.L_7:
        /*0008*/ 	.byte	0x04, 0x17
        /*000a*/ 	.short	(.L_9 - .L_8)
.L_8:
        /*000c*/ 	.word	0x00000000
        /*0010*/ 	.short	0x0003
        /*0012*/ 	.short	0x0018
        /*0014*/ 	.byte	0x00, 0xf0, 0x11, 0x00


	//----- nvinfo : EIATTR_KPARAM_INFO
	.align		4
.L_9:
        /*0018*/ 	.byte	0x04, 0x17
        /*001a*/ 	.short	(.L_11 - .L_10)
.L_10:
        /*001c*/ 	.word	0x00000000
        /*0020*/ 	.short	0x0002
        /*0022*/ 	.short	0x0010
        /*0024*/ 	.byte	0x00, 0xf5, 0x21, 0x00


	//----- nvinfo : EIATTR_KPARAM_INFO
	.align		4
.L_11:
        /*0028*/ 	.byte	0x04, 0x17
        /*002a*/ 	.short	(.L_13 - .L_12)
.L_12:
        /*002c*/ 	.word	0x00000000
        /*0030*/ 	.short	0x0001
        /*0032*/ 	.short	0x0008
        /*0034*/ 	.byte	0x00, 0xf5, 0x21, 0x00


	//----- nvinfo : EIATTR_KPARAM_INFO
	.align		4
.L_13:
        /*0038*/ 	.byte	0x04, 0x17
        /*003a*/ 	.short	(.L_15 - .L_14)
.L_14:
        /*003c*/ 	.word	0x00000000
        /*0040*/ 	.short	0x0000
        /*0042*/ 	.short	0x0000
        /*0044*/ 	.byte	0x00, 0xf5, 0x21, 0x00


	//----- nvinfo : EIATTR_SPARSE_MMA_MASK
	.align		4
.L_15:
        /*0048*/ 	.byte	0x03, 0x50
        /*004a*/ 	.short	0x0000


	//----- nvinfo : EIATTR_MAXREG_COUNT
	.align		4
        /*004c*/ 	.byte	0x03, 0x1b
        /*004e*/ 	.short	0x00ff


	//----- nvinfo : EIATTR_MERCURY_ISA_VERSION
	.align		4
        /*0050*/ 	.byte	0x03, 0x5f
        /*0052*/ 	.short	0x0101


	//----- nvinfo : EIATTR_VRC_CTA_INIT_COUNT
	.align		4
        /*0054*/ 	.byte	0x02, 0x4a
	.zero		1
	.zero		1


	//----- nvinfo : EIATTR_EXIT_INSTR_OFFSETS
	.align		4
        /*0058*/ 	.byte	0x04, 0x1c
        /*005a*/ 	.short	(.L_17 - .L_16)


	//   ....[0]....
.L_16:
        /*005c*/ 	.word	0x00000040


	//   ....[1]....
        /*0060*/ 	.word	0x00000100


	//----- nvinfo : EIATTR_CBANK_PARAM_SIZE
	.align		4
.L_17:
        /*0064*/ 	.byte	0x03, 0x19
        /*0066*/ 	.short	0x001c


	//----- nvinfo : EIATTR_PARAM_CBANK
	.align		4
        /*0068*/ 	.byte	0x04, 0x0a
        /*006a*/ 	.short	(.L_19 - .L_18)
	.align		4
.L_18:
        /*006c*/ 	.word	index@(.nv.constant0._Z9sum_arrayPiS_S_i)
        /*0070*/ 	.short	0x0380
        /*0072*/ 	.short	0x001c


	//----- nvinfo : EIATTR_SW_WAR
	.align		4
.L_19:
        /*0074*/ 	.byte	0x04, 0x36
        /*0076*/ 	.short	(.L_21 - .L_20)
.L_20:
        /*0078*/ 	.word	0x00000008
.L_21:


//--------------------- .nv.callgraph             --------------------------
	.section	.nv.callgraph,"",@"SHT_CUDA_CALLGRAPH"
	.align	4
	.sectionentsize	8
	.align		4
        /*0000*/ 	.word	0x00000000
	.align		4
        /*0004*/ 	.word	0xffffffff
	.align		4
        /*0008*/ 	.word	0x00000000
	.align		4
        /*000c*/ 	.word	0xfffffffe
	.align		4
        /*0010*/ 	.word	0x00000000
	.align		4
        /*0014*/ 	.word	0xfffffffd
	.align		4
        /*0018*/ 	.word	0x00000000
	.align		4
        /*001c*/ 	.word	0xfffffffc


//--------------------- .text._Z9sum_arrayPiS_S_i --------------------------
	.section	.text._Z9sum_arrayPiS_S_i,"ax",@progbits
	.align	128
        .global         _Z9sum_arrayPiS_S_i
        .type           _Z9sum_arrayPiS_S_i,@function
        .size           _Z9sum_arrayPiS_S_i,(.L_x_1 - _Z9sum_arrayPiS_S_i)
        .other          _Z9sum_arrayPiS_S_i,@"STO_CUDA_ENTRY STV_DEFAULT"
_Z9sum_arrayPiS_S_i:
.text._Z9sum_arrayPiS_S_i:
[----:B------:R-:W-:Y:S01]  /*0000*/  LDC R1, c[0x0][0x37c] ;  /* 0x0000df00ff017b82 */ /* 0x000fe20000000800 */
[----:B------:R-:W0:Y:S01]  /*0010*/  S2R R9, SR_TID.X ;  /* 0x0000000000097919 */ /* 0x000e220000002100 */
[----:B------:R-:W0:Y:S02]  /*0020*/  LDCU UR4, c[0x0][0x398] ;  /* 0x00007300ff0477ac */ /* 0x000e240008000800 */
[----:B0-----:R-:W-:-:S13]  /*0030*/  ISETP.GE.AND P0, PT, R9, UR4, PT ;  /* 0x0000000409007c0c */ /* 0x001fda000bf06270 */
[----:B------:R-:W-:Y:S05]  /*0040*/  @P0 EXIT ;  /* 0x000000000000094d */ /* 0x000fea0003800000 */
[----:B------:R-:W0:Y:S01]  /*0050*/  LDC.64 R2, c[0x0][0x380] ;  /* 0x0000e000ff027b82 */ /* 0x000e220000000a00 */
[----:B------:R-:W1:Y:S07]  /*0060*/  LDCU.64 UR4, c[0x0][0x358] ;  /* 0x00006b00ff0477ac */ /* 0x000e6e0008000a00 */
[----:B------:R-:W2:Y:S08]  /*0070*/  LDC.64 R4, c[0x0][0x388] ;  /* 0x0000e200ff047b82 */ /* 0x000eb00000000a00 */
[----:B------:R-:W3:Y:S01]  /*0080*/  LDC.64 R6, c[0x0][0x390] ;  /* 0x0000e400ff067b82 */ /* 0x000ee20000000a00 */
[----:B0-----:R-:W-:-:S06]  /*0090*/  IMAD.WIDE.U32 R2, R9, 0x4, R2 ;  /* 0x0000000409027825 */ /* 0x001fcc00078e0002 */
[----:B-1----:R-:W4:Y:S01]  /*00a0*/  LDG.E R2, desc[UR4][R2.64] ;  /* 0x0000000402027981 */ /* 0x002f22000c1e1900 */
[----:B--2---:R-:W-:-:S06]  /*00b0*/  IMAD.WIDE.U32 R4, R9, 0x4, R4 ;  /* 0x0000000409047825 */ /* 0x004fcc00078e0004 */
[----:B------:R-:W4:Y:S01]  /*00c0*/  LDG.E R5, desc[UR4][R4.64] ;  /* 0x0000000404057981 */ /* 0x000f22000c1e1900 */
[----:B---3--:R-:W-:Y:S01]  /*00d0*/  IMAD.WIDE.U32 R6, R9, 0x4, R6 ;  /* 0x0000000409067825 */ /* 0x008fe200078e0006 */
[----:B----4-:R-:W-:-:S05]  /*00e0*/  IADD3 R9, PT, PT, R2, R5, RZ ;  /* 0x0000000502097210 */ /* 0x010fca0007ffe0ff */
[----:B------:R-:W-:Y:S01]  /*00f0*/  STG.E desc[UR4][R6.64], R9 ;  /* 0x0000000906007986 */ /* 0x000fe2000c101904 */
[----:B------:R-:W-:Y:S05]  /*0100*/  EXIT ;  /* 0x000000000000794d */ /* 0x000fea0003800000 */
.L_x_0:
[----:B------:R-:W-:-:S00]  /*0110*/  BRA `(.L_x_0) ;  /* 0xfffffffc00fc7947 */ /* 0x000fc0000383ffff */
[----:B------:R-:W-:-:S00]  /*0120*/  NOP ;  /* 0x0000000000007918 */ /* 0x000fc00000000000 */
        /* <DEDUP_REMOVED lines=13> */
.L_x_1:


//--------------------- .nv.shared.reserved.0     --------------------------
	.section	.nv.shared.reserved.0,"aw",@nobits
	.weak		__nv_reservedSMEM_offset_0_alias
	.size		__nv_reservedSMEM_offset_0_alias, 0, 64
	.other		__nv_reservedSMEM_offset_0_alias,@"STO_CUDA_RESERVED_SHARED STV_DEFAULT"
__nv_reservedSMEM_offset_0_alias:
	.zero		0
	.zero		64


//--------------------- .nv.constant0._Z9sum_arrayPiS_S_i --------------------------
	.section	.nv.constant0._Z9sum_arrayPiS_S_i,"a",@progbits
	.sectionflags	@""
	.align	4
.nv.constant0._Z9sum_arrayPiS_S_i:
	.zero		924


//--------------------- SYMBOLS --------------------------

	.type		.nv.reservedSmem.offset0,@object
	.size		.nv.reservedSmem.offset0,0x4
